	.headerflags	@"EF_CUDA_TEXMODE_UNIFIED EF_CUDA_64BIT_ADDRESS EF_CUDA_ACCELERATORS EF_CUDA_SM90 EF_CUDA_VIRTUAL_SM(EF_CUDA_SM90)"
	.elftype	@"ET_EXEC"


//--------------------- .nv.info                  --------------------------
	.section	.nv.info,"",@"SHT_CUDA_INFO"
	.align	4


	//----- nvinfo : EIATTR_REGCOUNT
	.align		4
        /*0000*/ 	.byte	0x04, 0x2f
        /*0002*/ 	.short	(.L_1 - .L_0)
	.align		4
.L_0:
        /*0004*/ 	.word	index@(triton_poi_fused_convolution_11)
        /*0008*/ 	.word	0x0000000c


	//----- nvinfo : EIATTR_MIN_STACK_SIZE
	.align		4
.L_1:
        /*000c*/ 	.byte	0x04, 0x12
        /*000e*/ 	.short	(.L_3 - .L_2)
	.align		4
.L_2:
        /*0010*/ 	.word	index@(triton_poi_fused_convolution_11)
        /*0014*/ 	.word	0x00000000


	//----- nvinfo : EIATTR_FRAME_SIZE
	.align		4
.L_3:
        /*0018*/ 	.byte	0x04, 0x11
        /*001a*/ 	.short	(.L_5 - .L_4)
	.align		4
.L_4:
        /*001c*/ 	.word	index@(triton_poi_fused_convolution_11)
        /*0020*/ 	.word	0x00000000


	//----- nvinfo : EIATTR_MIN_STACK_SIZE
	.align		4
.L_5:
        /*0024*/ 	.byte	0x04, 0x12
        /*0026*/ 	.short	(.L_7 - .L_6)
	.align		4
.L_6:
        /*0028*/ 	.word	index@(triton_poi_fused_convolution_11)
        /*002c*/ 	.word	0x00000000
.L_7:


//--------------------- .nv.info.triton_poi_fused_convolution_11 --------------------------
	.section	.nv.info.triton_poi_fused_convolution_11,"",@"SHT_CUDA_INFO"
	.sectionflags	@""
	.align	4


	//----- nvinfo : EIATTR_CUDA_API_VERSION
	.align		4
        /*0000*/ 	.byte	0x04, 0x37
        /*0002*/ 	.short	(.L_9 - .L_8)
.L_8:
        /*0004*/ 	.word	0x0000007c


	//----- nvinfo : EIATTR_KPARAM_INFO
	.align		4
.L_9:
        /*0008*/ 	.byte	0x04, 0x17
        /*000a*/ 	.short	(.L_11 - .L_10)
.L_10:
        /*000c*/ 	.word	0x00000000
        /*0010*/ 	.short	0x0002
        /*0012*/ 	.short	0x0010
        /*0014*/ 	.byte	0x00, 0xf0, 0x11, 0x00


	//----- nvinfo : EIATTR_KPARAM_INFO
	.align		4
.L_11:
        /*0018*/ 	.byte	0x04, 0x17
        /*001a*/ 	.short	(.L_13 - .L_12)
.L_12:
        /*001c*/ 	.word	0x00000000
        /*0020*/ 	.short	0x0001
        /*0022*/ 	.short	0x0008
        /*0024*/ 	.byte	0x00, 0xf4, 0x21, 0x00


	//----- nvinfo : EIATTR_KPARAM_INFO
	.align		4
.L_13:
        /*0028*/ 	.byte	0x04, 0x17
        /*002a*/ 	.short	(.L_15 - .L_14)
.L_14:
        /*002c*/ 	.word	0x00000000
        /*0030*/ 	.short	0x0000
        /*0032*/ 	.short	0x0000
        /*0034*/ 	.byte	0x00, 0xf4, 0x21, 0x00


	//----- nvinfo : EIATTR_SPARSE_MMA_MASK
	.align		4
.L_15:
        /*0038*/ 	.byte	0x03, 0x50
        /*003a*/ 	.short	0x0000


	//----- nvinfo : EIATTR_MAXREG_COUNT
	.align		4
        /*003c*/ 	.byte	0x03, 0x1b
        /*003e*/ 	.short	0x00ff


	//----- nvinfo : EIATTR_EXIT_INSTR_OFFSETS
	.align		4
        /*0040*/ 	.byte	0x04, 0x1c
        /*0042*/ 	.short	(.L_17 - .L_16)


	//   ....[0]....
.L_16:
        /*0044*/ 	.word	0x00000170


	//   ....[1]....
        /*0048*/ 	.word	0x00000190


	//----- nvinfo : EIATTR_REQNTID
	.align		4
.L_17:
        /*004c*/ 	.byte	0x04, 0x10
        /*004e*/ 	.short	(.L_19 - .L_18)
.L_18:
        /*0050*/ 	.word	0x00000080
        /*0054*/ 	.word	0x00000001
        /*0058*/ 	.word	0x00000001


	//----- nvinfo : EIATTR_CBANK_PARAM_SIZE
	.align		4
.L_19:
        /*005c*/ 	.byte	0x03, 0x19
        /*005e*/ 	.short	0x0014


	//----- nvinfo : EIATTR_PARAM_CBANK
	.align		4
        /*0060*/ 	.byte	0x04, 0x0a
        /*0062*/ 	.short	(.L_21 - .L_20)
	.align		4
.L_20:
        /*0064*/ 	.word	index@(.nv.constant0.triton_poi_fused_convolution_11)
        /*0068*/ 	.short	0x0210
        /*006a*/ 	.short	0x0014


	//----- nvinfo : EIATTR_SW_WAR
	.align		4
.L_21:
        /*006c*/ 	.byte	0x04, 0x36
        /*006e*/ 	.short	(.L_23 - .L_22)
.L_22:
        /*0070*/ 	.word	0x00000008
.L_23:


//--------------------- .nv.callgraph             --------------------------
	.section	.nv.callgraph,"",@"SHT_CUDA_CALLGRAPH"
	.align	4
	.sectionentsize	8
	.align		4
        /*0000*/ 	.word	0x00000000
	.align		4
        /*0004*/ 	.word	0xffffffff
	.align		4
        /*0008*/ 	.word	0x00000000
	.align		4
        /*000c*/ 	.word	0xfffffffe
	.align		4
        /*0010*/ 	.word	0x00000000
	.align		4
        /*0014*/ 	.word	0xfffffffd
	.align		4
        /*0018*/ 	.word	0x00000000
	.align		4
        /*001c*/ 	.word	0xfffffffc


//--------------------- .text.triton_poi_fused_convolution_11 --------------------------
	.section	.text.triton_poi_fused_convolution_11,"ax",@progbits
	.align	128
        .global         triton_poi_fused_convolution_11
        .type           triton_poi_fused_convolution_11,@function
        .size           triton_poi_fused_convolution_11,(.L_x_1 - triton_poi_fused_convolution_11)
        .other          triton_poi_fused_convolution_11,@"STO_CUDA_ENTRY STV_DEFAULT"
triton_poi_fused_convolution_11:
.text.triton_poi_fused_convolution_11:
[----:B------:R-:W0:Y:S02]  /*0000*/  LDC R1, c[0x0][0x28] ;  /* 0x00000a00ff017b82 */ /* 0x000e240000000800 */
[----:B------:R-:W1:Y:S01]  /*0010*/  S2R R0, SR_TID.X ;  /* 0x0000000000007919 */ /* 0x000e620000002100 */
[----:B------:R-:W2:Y:S01]  /*0020*/  LDC.64 R2, c[0x0][0x210] ;  /* 0x00008400ff027b82 */ /* 0x000ea20000000a00 */
[----:B------:R-:W-:Y:S01]  /*0030*/  ULDC.64 UR4, c[0x0][0x208] ;  /* 0x0000820000047ab9 */ /* 0x000fe20000000a00 */
[----:B------:R-:W3:Y:S06]  /*0040*/  S2R R7, SR_CTAID.X ;  /* 0x0000000000077919 */ /* 0x000eec0000002500 */
[----:B------:R-:W4:Y:S01]  /*0050*/  LDC.64 R4, c[0x0][0x218] ;  /* 0x00008600ff047b82 */ /* 0x000f220000000a00 */
[----:B-1----:R-:W-:Y:S01]  /*0060*/  IMAD.SHL.U32 R0, R0, 0x2, RZ ;  /* 0x0000000200007824 */ /* 0x002fe200078e00ff */
[----:B---3--:R-:W-:-:S04]  /*0070*/  SHF.R.S32.HI R6, RZ, 0x17, R7 ;  /* 0x00000017ff067819 */ /* 0x008fc80000011407 */
[----:B------:R-:W-:-:S05]  /*0080*/  LOP3.LUT R0, R0, 0xfe, RZ, 0xc0, !PT ;  /* 0x000000fe00007812 */ /* 0x000fca00078ec0ff */
[----:B------:R-:W-:Y:S01]  /*0090*/  IMAD R7, R7, 0x100, R0 ;  /* 0x0000010007077824 */ /* 0x000fe200078e0200 */
[----:B------:R-:W-:-:S03]  /*00a0*/  SGXT R0, R6, 0x1 ;  /* 0x000000010600781a */ /* 0x000fc60000000200 */
[C---:B--2---:R-:W-:Y:S01]  /*00b0*/  IMAD.WIDE R2, R7.reuse, 0x4, R2 ;  /* 0x0000000407027825 */ /* 0x044fe200078e0202 */
[----:B------:R-:W-:Y:S02]  /*00c0*/  LEA.HI R0, R0, R7, RZ, 0x8 ;  /* 0x0000000700007211 */ /* 0x000fe400078f40ff */
[----:B------:R-:W-:Y:S02]  /*00d0*/  ISETP.GE.AND P0, PT, R7, 0x400, PT ;  /* 0x000004000700780c */ /* 0x000fe40003f06270 */
[----:B------:R-:W-:-:S05]  /*00e0*/  LOP3.LUT R0, R0, 0xffffff00, RZ, 0xc0, !PT ;  /* 0xffffff0000007812 */ /* 0x000fca00078ec0ff */
[----:B------:R-:W-:Y:S01]  /*00f0*/  IMAD.IADD R9, R7, 0x1, -R0 ;  /* 0x0000000107097824 */ /* 0x000fe200078e0a00 */
[----:B------:R-:W-:-:S03]  /*0100*/  CS2R R6, SRZ ;  /* 0x0000000000067805 */ /* 0x000fc6000001ff00 */
[----:B----4-:R-:W-:Y:S01]  /*0110*/  IMAD.WIDE R4, R9, 0x4, R4 ;  /* 0x0000000409047825 */ /* 0x010fe200078e0204 */
[----:B------:R-:W-:Y:S02]  /*0120*/  CS2R R8, SRZ ;  /* 0x0000000000087805 */ /* 0x000fe4000001ff00 */
[----:B------:R-:W2:Y:S04]  /*0130*/  @!P0 LDG.E.64 R6, desc[UR4][R2.64] ;  /* 0x0000000402068981 */ /* 0x000ea8000c1e1b00 */
[----:B------:R-:W2:Y:S02]  /*0140*/  @!P0 LDG.E.EL.64 R8, desc[UR4][R4.64] ;  /* 0x0000000404088981 */ /* 0x000ea4000c2e1b00 */
[----:B--2---:R-:W-:Y:S01]  /*0150*/  FADD R6, R8, R6 ;  /* 0x0000000608067221 */ /* 0x004fe20000000000 */
[----:B------:R-:W-:Y:S01]  /*0160*/  FADD R7, R9, R7 ;  /* 0x0000000709077221 */ /* 0x000fe20000000000 */
[----:B------:R-:W-:Y:S06]  /*0170*/  @P0 EXIT ;  /* 0x000000000000094d */ /* 0x000fec0003800000 */
[----:B------:R-:W-:Y:S01]  /*0180*/  STG.E.64 desc[UR4][R2.64], R6 ;  /* 0x0000000602007986 */ /* 0x000fe2000c101b04 */
[----:B------:R-:W-:Y:S05]  /*0190*/  EXIT ;  /* 0x000000000000794d */ /* 0x000fea0003800000 */
.L_x_0:
[----:B------:R-:W-:-:S00]  /*01a0*/  BRA `(.L_x_0) ;  /* 0xfffffffc00fc7947 */ /* 0x000fc0000383ffff */
[----:B------:R-:W-:-:S00]  /*01b0*/  NOP ;  /* 0x0000000000007918 */ /* 0x000fc00000000000 */
        /* <DEDUP_REMOVED lines=12> */
.L_x_1:


//--------------------- .nv.constant0.triton_poi_fused_convolution_11 --------------------------
	.section	.nv.constant0.triton_poi_fused_convolution_11,"a",@progbits
	.sectionflags	@""
	.align	4
.nv.constant0.triton_poi_fused_convolution_11:
	.zero		548
